	.headerflags	@"EF_CUDA_TEXMODE_UNIFIED EF_CUDA_64BIT_ADDRESS EF_CUDA_ACCELERATORS EF_CUDA_SM90 EF_CUDA_VIRTUAL_SM(EF_CUDA_SM90)"
	.elftype	@"ET_EXEC"


//--------------------- .nv.info                  --------------------------
	.section	.nv.info,"",@"SHT_CUDA_INFO"
	.align	4


	//----- nvinfo : EIATTR_REGCOUNT
	.align		4
        /*0000*/ 	.byte	0x04, 0x2f
        /*0002*/ 	.short	(.L_3 - .L_2)
	.align		4
.L_2:
        /*0004*/ 	.word	index@(triton_poi_fused__native_batch_norm_legit_no_training_relu_2)
        /*0008*/ 	.word	0x00000020


	//----- nvinfo : EIATTR_MIN_STACK_SIZE
	.align		4
.L_3:
        /*000c*/ 	.byte	0x04, 0x12
        /*000e*/ 	.short	(.L_5 - .L_4)
	.align		4
.L_4:
        /*0010*/ 	.word	index@(triton_poi_fused__native_batch_norm_legit_no_training_relu_2)
        /*0014*/ 	.word	0x00000000


	//----- nvinfo : EIATTR_FRAME_SIZE
	.align		4
.L_5:
        /*0018*/ 	.byte	0x04, 0x11
        /*001a*/ 	.short	(.L_7 - .L_6)
	.align		4
.L_6:
        /*001c*/ 	.word	index@(triton_poi_fused__native_batch_norm_legit_no_training_relu_2)
        /*0020*/ 	.word	0x00000000


	//----- nvinfo : EIATTR_MIN_STACK_SIZE
	.align		4
.L_7:
        /*0024*/ 	.byte	0x04, 0x12
        /*0026*/ 	.short	(.L_9 - .L_8)
	.align		4
.L_8:
        /*0028*/ 	.word	index@(triton_poi_fused__native_batch_norm_legit_no_training_relu_2)
        /*002c*/ 	.word	0x00000000
.L_9:


//--------------------- .nv.info.triton_poi_fused__native_batch_norm_legit_no_training_relu_2 --------------------------
	.section	.nv.info.triton_poi_fused__native_batch_norm_legit_no_training_relu_2,"",@"SHT_CUDA_INFO"
	.sectionflags	@""
	.align	4


	//----- nvinfo : EIATTR_CUDA_API_VERSION
	.align		4
        /*0000*/ 	.byte	0x04, 0x37
        /*0002*/ 	.short	(.L_11 - .L_10)
.L_10:
        /*0004*/ 	.word	0x0000007c


	//----- nvinfo : EIATTR_KPARAM_INFO
	.align		4
.L_11:
        /*0008*/ 	.byte	0x04, 0x17
        /*000a*/ 	.short	(.L_13 - .L_12)
.L_12:
        /*000c*/ 	.word	0x00000000
        /*0010*/ 	.short	0x0006
        /*0012*/ 	.short	0x0030
        /*0014*/ 	.byte	0x00, 0xf0, 0x11, 0x00


	//----- nvinfo : EIATTR_KPARAM_INFO
	.align		4
.L_13:
        /*0018*/ 	.byte	0x04, 0x17
        /*001a*/ 	.short	(.L_15 - .L_14)
.L_14:
        /*001c*/ 	.word	0x00000000
        /*0020*/ 	.short	0x0005
        /*0022*/ 	.short	0x0028
        /*0024*/ 	.byte	0x00, 0xf4, 0x21, 0x00


	//----- nvinfo : EIATTR_KPARAM_INFO
	.align		4
.L_15:
        /*0028*/ 	.byte	0x04, 0x17
        /*002a*/ 	.short	(.L_17 - .L_16)
.L_16:
        /*002c*/ 	.word	0x00000000
        /*0030*/ 	.short	0x0004
        /*0032*/ 	.short	0x0020
        /*0034*/ 	.byte	0x00, 0xf4, 0x21, 0x00


	//----- nvinfo : EIATTR_KPARAM_INFO
	.align		4
.L_17:
        /*0038*/ 	.byte	0x04, 0x17
        /*003a*/ 	.short	(.L_19 - .L_18)
.L_18:
        /*003c*/ 	.word	0x00000000
        /*0040*/ 	.short	0x0003
        /*0042*/ 	.short	0x0018
        /*0044*/ 	.byte	0x00, 0xf4, 0x21, 0x00


	//----- nvinfo : EIATTR_KPARAM_INFO
	.align		4
.L_19:
        /*0048*/ 	.byte	0x04, 0x17
        /*004a*/ 	.short	(.L_21 - .L_20)
.L_20:
        /*004c*/ 	.word	0x00000000
        /*0050*/ 	.short	0x0002
        /*0052*/ 	.short	0x0010
        /*0054*/ 	.byte	0x00, 0xf4, 0x21, 0x00


	//----- nvinfo : EIATTR_KPARAM_INFO
	.align		4
.L_21:
        /*0058*/ 	.byte	0x04, 0x17
        /*005a*/ 	.short	(.L_23 - .L_22)
.L_22:
        /*005c*/ 	.word	0x00000000
        /*0060*/ 	.short	0x0001
        /*0062*/ 	.short	0x0008
        /*0064*/ 	.byte	0x00, 0xf4, 0x21, 0x00


	//----- nvinfo : EIATTR_KPARAM_INFO
	.align		4
.L_23:
        /*0068*/ 	.byte	0x04, 0x17
        /*006a*/ 	.short	(.L_25 - .L_24)
.L_24:
        /*006c*/ 	.word	0x00000000
        /*0070*/ 	.short	0x0000
        /*0072*/ 	.short	0x0000
        /*0074*/ 	.byte	0x00, 0xf4, 0x21, 0x00


	//----- nvinfo : EIATTR_SPARSE_MMA_MASK
	.align		4
.L_25:
        /*0078*/ 	.byte	0x03, 0x50
        /*007a*/ 	.short	0x0000


	//----- nvinfo : EIATTR_MAXREG_COUNT
	.align		4
        /*007c*/ 	.byte	0x03, 0x1b
        /*007e*/ 	.short	0x00ff


	//----- nvinfo : EIATTR_EXIT_INSTR_OFFSETS
	.align		4
        /*0080*/ 	.byte	0x04, 0x1c
        /*0082*/ 	.short	(.L_27 - .L_26)


	//   ....[0]....
.L_26:
        /*0084*/ 	.word	0x000006c0


	//----- nvinfo : EIATTR_REQNTID
	.align		4
.L_27:
        /*0088*/ 	.byte	0x04, 0x10
        /*008a*/ 	.short	(.L_29 - .L_28)
.L_28:
        /*008c*/ 	.word	0x00000080
        /*0090*/ 	.word	0x00000001
        /*0094*/ 	.word	0x00000001


	//----- nvinfo : EIATTR_CBANK_PARAM_SIZE
	.align		4
.L_29:
        /*0098*/ 	.byte	0x03, 0x19
        /*009a*/ 	.short	0x0034


	//----- nvinfo : EIATTR_PARAM_CBANK
	.align		4
        /*009c*/ 	.byte	0x04, 0x0a
        /*009e*/ 	.short	(.L_31 - .L_30)
	.align		4
.L_30:
        /*00a0*/ 	.word	index@(.nv.constant0.triton_poi_fused__native_batch_norm_legit_no_training_relu_2)
        /*00a4*/ 	.short	0x0210
        /*00a6*/ 	.short	0x0034


	//----- nvinfo : EIATTR_SW_WAR
	.align		4
.L_31:
        /*00a8*/ 	.byte	0x04, 0x36
        /*00aa*/ 	.short	(.L_33 - .L_32)
.L_32:
        /*00ac*/ 	.word	0x00000008
.L_33:


//--------------------- .nv.callgraph             --------------------------
	.section	.nv.callgraph,"",@"SHT_CUDA_CALLGRAPH"
	.align	4
	.sectionentsize	8
	.align		4
        /*0000*/ 	.word	0x00000000
	.align		4
        /*0004*/ 	.word	0xffffffff
	.align		4
        /*0008*/ 	.word	0x00000000
	.align		4
        /*000c*/ 	.word	0xfffffffe
	.align		4
        /*0010*/ 	.word	0x00000000
	.align		4
        /*0014*/ 	.word	0xfffffffd
	.align		4
        /*0018*/ 	.word	0x00000000
	.align		4
        /*001c*/ 	.word	0xfffffffc


//--------------------- .nv.constant4             --------------------------
	.section	.nv.constant4,"a",@progbits
	.align	8
	.align		8
.nv.constant4:
        /*0000*/ 	.dword	_$_str
	.align		8
        /*0008*/ 	.dword	_$_str_$_2


//--------------------- .text.triton_poi_fused__native_batch_norm_legit_no_training_relu_2 --------------------------
	.section	.text.triton_poi_fused__native_batch_norm_legit_no_training_relu_2,"ax",@progbits
	.align	128
        .global         triton_poi_fused__native_batch_norm_legit_no_training_relu_2
        .type           triton_poi_fused__native_batch_norm_legit_no_training_relu_2,@function
        .size           triton_poi_fused__native_batch_norm_legit_no_training_relu_2,(.L_x_1 - triton_poi_fused__native_batch_norm_legit_no_training_relu_2)
        .other          triton_poi_fused__native_batch_norm_legit_no_training_relu_2,@"STO_CUDA_ENTRY STV_DEFAULT"
triton_poi_fused__native_batch_norm_legit_no_training_relu_2:
.text.triton_poi_fused__native_batch_norm_legit_no_training_relu_2:
[----:B------:R-:W-:Y:S01]  /*0000*/  LDC R1, c[0x0][0x28] ;  /* 0x00000a00ff017b82 */ /* 0x000fe20000000800 */
[----:B------:R-:W1:Y:S01]  /*0010*/  S2R R0, SR_TID.X ;  /* 0x0000000000007919 */ /* 0x000e620000002100 */
[----:B------:R-:W-:-:S06]  /*0020*/  ULDC.64 UR4, c[0x0][0x208] ;  /* 0x0000820000047ab9 */ /* 0x000fcc0000000a00 */
[----:B------:R-:W2:Y:S01]  /*0030*/  LDC.64 R16, c[0x0][0x218] ;  /* 0x00008600ff107b82 */ /* 0x000ea20000000a00 */
[----:B------:R-:W3:Y:S07]  /*0040*/  S2R R3, SR_CTAID.X ;  /* 0x0000000000037919 */ /* 0x000eee0000002500 */
[----:B------:R-:W4:Y:S08]  /*0050*/  LDC.64 R14, c[0x0][0x210] ;  /* 0x00008400ff0e7b82 */ /* 0x000f300000000a00 */
[----:B------:R-:W5:Y:S01]  /*0060*/  LDC.64 R12, c[0x0][0x230] ;  /* 0x00008c00ff0c7b82 */ /* 0x000f620000000a00 */
[----:B-1----:R-:W-:-:S02]  /*0070*/  SHF.L.U32 R0, R0, 0x2, RZ ;  /* 0x0000000200007819 */ /* 0x002fc400000006ff */
[----:B---3--:R-:W-:Y:S02]  /*0080*/  SHF.R.S32.HI R5, RZ, 0x15, R3 ;  /* 0x00000015ff057819 */ /* 0x008fe40000011403 */
[----:B------:R-:W-:Y:S02]  /*0090*/  LOP3.LUT R0, R0, 0x1fc, RZ, 0xc0, !PT ;  /* 0x000001fc00007812 */ /* 0x000fe400078ec0ff */
[----:B------:R-:W-:Y:S02]  /*00a0*/  SGXT R5, R5, 0x1 ;  /* 0x000000010505781a */ /* 0x000fe40000000200 */
[----:B------:R-:W-:Y:S02]  /*00b0*/  LEA R18, R3, R0, 0xa ;  /* 0x0000000003127211 */ /* 0x000fe400078e50ff */
[----:B------:R-:W1:Y:S02]  /*00c0*/  LDC.64 R2, c[0x0][0x220] ;  /* 0x00008800ff027b82 */ /* 0x000e640000000a00 */
[----:B------:R-:W-:-:S04]  /*00d0*/  LEA.HI R5, R5, R18, RZ, 0xa ;  /* 0x0000001205057211 */ /* 0x000fc800078f50ff */
[----:B------:R-:W-:Y:S02]  /*00e0*/  SHF.R.S32.HI R23, RZ, 0xa, R5 ;  /* 0x0000000aff177819 */ /* 0x000fe40000011405 */
[----:B------:R-:W-:Y:S02]  /*00f0*/  IADD3 R5, R5, 0x200, RZ ;  /* 0x0000020005057810 */ /* 0x000fe40007ffe0ff */
[----:B------:R-:W-:Y:S02]  /*0100*/  LEA.HI R0, R23, R23, RZ, 0x7 ;  /* 0x0000001717007211 */ /* 0x000fe400078f38ff */
[----:B------:R-:W-:Y:S02]  /*0110*/  SHF.R.S32.HI R5, RZ, 0xa, R5 ;  /* 0x0000000aff057819 */ /* 0x000fe40000011405 */
[----:B------:R-:W-:Y:S02]  /*0120*/  LOP3.LUT R0, R0, 0xffffff80, RZ, 0xc0, !PT ;  /* 0xffffff8000007812 */ /* 0x000fe400078ec0ff */
[----:B------:R-:W-:-:S02]  /*0130*/  LEA.HI R4, R5, R5, RZ, 0x7 ;  /* 0x0000000505047211 */ /* 0x000fc400078f38ff */
[----:B------:R-:W-:Y:S02]  /*0140*/  IADD3 R23, R23, -R0, RZ ;  /* 0x8000000017177210 */ /* 0x000fe40007ffe0ff */
[----:B------:R-:W-:-:S04]  /*0150*/  LOP3.LUT R4, R4, 0xffffff80, RZ, 0xc0, !PT ;  /* 0xffffff8004047812 */ /* 0x000fc800078ec0ff */
[----:B------:R-:W-:Y:S01]  /*0160*/  IADD3 R19, R5, -R4, RZ ;  /* 0x8000000405137210 */ /* 0x000fe20007ffe0ff */
[----:B-1----:R-:W-:-:S04]  /*0170*/  IMAD.WIDE R8, R23, 0x4, R2 ;  /* 0x0000000417087825 */ /* 0x002fc800078e0202 */
[----:B------:R-:W-:Y:S01]  /*0180*/  IMAD.WIDE R10, R19, 0x4, R2 ;  /* 0x00000004130a7825 */ /* 0x000fe200078e0202 */
[----:B------:R-:W3:Y:S01]  /*0190*/  LDG.E.EL R20, desc[UR4][R8.64] ;  /* 0x0000000408147981 */ /* 0x000ee2000c2e1900 */
[----:B------:R-:W1:Y:S03]  /*01a0*/  LDC.64 R2, c[0x0][0x228] ;  /* 0x00008a00ff027b82 */ /* 0x000e660000000a00 */
[----:B------:R-:W3:Y:S01]  /*01b0*/  LDG.E.EL R21, desc[UR4][R10.64] ;  /* 0x000000040a157981 */ /* 0x000ee2000c2e1900 */
[----:B--2---:R-:W-:-:S04]  /*01c0*/  IMAD.WIDE R26, R23, 0x4, R16 ;  /* 0x00000004171a7825 */ /* 0x004fc800078e0210 */
[----:B----4-:R-:W-:Y:S01]  /*01d0*/  IMAD.WIDE R14, R18, 0x4, R14 ;  /* 0x00000004120e7825 */ /* 0x010fe200078e020e */
[----:B------:R-:W2:Y:S04]  /*01e0*/  LDG.E.EL R0, desc[UR4][R26.64] ;  /* 0x000000041a007981 */ /* 0x000ea8000c2e1900 */
[----:B------:R-:W2:Y:S01]  /*01f0*/  LDG.E.128 R4, desc[UR4][R14.64] ;  /* 0x000000040e047981 */ /* 0x000ea2000c1e1d00 */
[----:B------:R-:W-:-:S03]  /*0200*/  IMAD.WIDE R16, R19, 0x4, R16 ;  /* 0x0000000413107825 */ /* 0x000fc600078e0210 */
[----:B------:R-:W4:Y:S04]  /*0210*/  LDG.E.128 R8, desc[UR4][R14.64+0x800] ;  /* 0x000800040e087981 */ /* 0x000f28000c1e1d00 */
[----:B------:R-:W4:Y:S01]  /*0220*/  LDG.E.EL R16, desc[UR4][R16.64] ;  /* 0x0000000410107981 */ /* 0x000f22000c2e1900 */
[----:B01----:R-:W-:-:S04]  /*0230*/  IMAD.WIDE R24, R23, 0x4, R2 ;  /* 0x0000000417187825 */ /* 0x003fc800078e0202 */
[----:B-----5:R-:W-:Y:S02]  /*0240*/  IMAD.WIDE R22, R23, 0x4, R12 ;  /* 0x0000000417167825 */ /* 0x020fe400078e020c */
[----:B------:R-:W5:Y:S04]  /*0250*/  LDG.E.EL R24, desc[UR4][R24.64] ;  /* 0x0000000418187981 */ /* 0x000f68000c2e1900 */
[----:B------:R-:W5:Y:S01]  /*0260*/  LDG.E.EL R23, desc[UR4][R22.64] ;  /* 0x0000000416177981 */ /* 0x000f62000c2e1900 */
[----:B------:R-:W-:-:S04]  /*0270*/  IMAD.WIDE R2, R19, 0x4, R2 ;  /* 0x0000000413027825 */ /* 0x000fc800078e0202 */
[----:B------:R-:W-:Y:S02]  /*0280*/  IMAD.WIDE R28, R19, 0x4, R12 ;  /* 0x00000004131c7825 */ /* 0x000fe400078e020c */
[----:B------:R0:W4:Y:S04]  /*0290*/  LDG.E.EL R12, desc[UR4][R2.64] ;  /* 0x00000004020c7981 */ /* 0x000128000c2e1900 */
[----:B------:R-:W4:Y:S01]  /*02a0*/  LDG.E.EL R13, desc[UR4][R28.64] ;  /* 0x000000041c0d7981 */ /* 0x000f22000c2e1900 */
[----:B0-----:R-:W-:Y:S01]  /*02b0*/  HFMA2.MMA R3, -RZ, RZ, 1.625, 0 ;  /* 0x3e800000ff037435 */ /* 0x001fe200000001ff */
[----:B---3--:R-:W-:-:S04]  /*02c0*/  FADD R20, R20, 9.9999997473787516356e-06 ;  /* 0x3727c5ac14147421 */ /* 0x008fc80000000000 */
[----:B------:R-:W0:Y:S01]  /*02d0*/  MUFU.SQRT R19, R20 ;  /* 0x0000001400137308 */ /* 0x000e220000002000 */
[----:B------:R-:W-:-:S07]  /*02e0*/  FADD R21, R21, 9.9999997473787516356e-06 ;  /* 0x3727c5ac15157421 */ /* 0x000fce0000000000 */
[----:B------:R-:W1:Y:S01]  /*02f0*/  MUFU.SQRT R25, R21 ;  /* 0x0000001500197308 */ /* 0x000e620000002000 */
[C---:B0-----:R-:W-:Y:S02]  /*0300*/  FSETP.GT.AND P0, PT, R19.reuse, 8.50705917302346158658e+37, PT ;  /* 0x7e8000001300780b */ /* 0x041fe40003f04000 */
[----:B------:R-:W-:Y:S02]  /*0310*/  FSETP.GEU.AND P2, PT, R19, 1.175494350822287508e-38, PT ;  /* 0x008000001300780b */ /* 0x000fe40003f4e000 */
[C---:B-1----:R-:W-:Y:S02]  /*0320*/  FSETP.GT.AND P1, PT, R25.reuse, 8.50705917302346158658e+37, PT ;  /* 0x7e8000001900780b */ /* 0x042fe40003f24000 */
[----:B------:R-:W-:-:S07]  /*0330*/  FSETP.GEU.AND P3, PT, R25, 1.175494350822287508e-38, PT ;  /* 0x008000001900780b */ /* 0x000fce0003f6e000 */
[----:B------:R-:W-:-:S04]  /*0340*/  @P0 FMUL R19, R19, 0.25 ;  /* 0x3e80000013130820 */ /* 0x000fc80000400000 */
[----:B------:R-:W-:Y:S01]  /*0350*/  @!P2 FMUL R19, R19, 16777216 ;  /* 0x4b8000001313a820 */ /* 0x000fe20000400000 */
[----:B------:R-:W-:-:S05]  /*0360*/  @P1 FMUL R25, R25, 0.25 ;  /* 0x3e80000019191820 */ /* 0x000fca0000400000 */
[----:B------:R-:W0:Y:S01]  /*0370*/  MUFU.RCP R19, R19 ;  /* 0x0000001300137308 */ /* 0x000e220000001000 */
[----:B------:R-:W-:Y:S01]  /*0380*/  @!P3 FMUL R25, R25, 16777216 ;  /* 0x4b8000001919b820 */ /* 0x000fe20000400000 */
[----:B------:R-:W-:-:S06]  /*0390*/  FSEL R2, R3, 1, P0 ;  /* 0x3f80000003027808 */ /* 0x000fcc0000000000 */
[----:B------:R-:W1:Y:S01]  /*03a0*/  MUFU.RCP R14, R25 ;  /* 0x00000019000e7308 */ /* 0x000e620000001000 */
[----:B------:R-:W-:Y:S01]  /*03b0*/  FSEL R3, R3, 1, P1 ;  /* 0x3f80000003037808 */ /* 0x000fe20000800000 */
[----:B------:R-:W-:Y:S01]  /*03c0*/  @!P2 FMUL R2, R2, 16777216 ;  /* 0x4b8000000202a820 */ /* 0x000fe20000400000 */
[----:B--2---:R-:W-:-:S03]  /*03d0*/  FADD R4, R4, -R0 ;  /* 0x8000000004047221 */ /* 0x004fc60000000000 */
[----:B------:R-:W-:Y:S01]  /*03e0*/  @!P3 FMUL R3, R3, 16777216 ;  /* 0x4b8000000303b820 */ /* 0x000fe20000400000 */
[----:B0-----:R-:W-:Y:S01]  /*03f0*/  FMUL R15, R19, R2 ;  /* 0x00000002130f7220 */ /* 0x001fe20000400000 */
[--C-:B------:R-:W-:Y:S01]  /*0400*/  FADD R20, R5, -R0.reuse ;  /* 0x8000000005147221 */ /* 0x100fe20000000000 */
[--C-:B------:R-:W-:Y:S01]  /*0410*/  FADD R6, R6, -R0.reuse ;  /* 0x8000000006067221 */ /* 0x100fe20000000000 */
[----:B------:R-:W-:Y:S01]  /*0420*/  FADD R0, R7, -R0 ;  /* 0x8000000007007221 */ /* 0x000fe20000000000 */
[C---:B------:R-:W-:Y:S01]  /*0430*/  FMUL R5, R15.reuse, R4 ;  /* 0x000000040f057220 */ /* 0x040fe20000400000 */
[C---:B------:R-:W-:Y:S01]  /*0440*/  FMUL R4, R15.reuse, R20 ;  /* 0x000000140f047220 */ /* 0x040fe20000400000 */
[----:B-1----:R-:W-:Y:S02]  /*0450*/  FMUL R14, R14, R3 ;  /* 0x000000030e0e7220 */ /* 0x002fe40000400000 */
[----:B------:R-:W0:Y:S01]  /*0460*/  LDC.64 R2, c[0x0][0x238] ;  /* 0x00008e00ff027b82 */ /* 0x000e220000000a00 */
[C---:B------:R-:W-:Y:S01]  /*0470*/  FMUL R20, R15.reuse, R6 ;  /* 0x000000060f147220 */ /* 0x040fe20000400000 */
[----:B------:R-:W-:Y:S01]  /*0480*/  FMUL R6, R15, R0 ;  /* 0x000000000f067220 */ /* 0x000fe20000400000 */
[--C-:B----4-:R-:W-:Y:S01]  /*0490*/  FADD R7, R8, -R16.reuse ;  /* 0x8000001008077221 */ /* 0x110fe20000000000 */
[--C-:B------:R-:W-:Y:S01]  /*04a0*/  FADD R9, R9, -R16.reuse ;  /* 0x8000001009097221 */ /* 0x100fe20000000000 */
[--C-:B------:R-:W-:Y:S01]  /*04b0*/  FADD R15, R10, -R16.reuse ;  /* 0x800000100a0f7221 */ /* 0x100fe20000000000 */
[C-C-:B-----5:R-:W-:Y:S01]  /*04c0*/  FFMA R0, R24.reuse, R5, R23.reuse ;  /* 0x0000000518007223 */ /* 0x160fe20000000017 */
[----:B------:R-:W-:Y:S01]  /*04d0*/  FADD R11, R11, -R16 ;  /* 0x800000100b0b7221 */ /* 0x000fe20000000000 */
[C-C-:B------:R-:W-:Y:S01]  /*04e0*/  FFMA R4, R24.reuse, R4, R23.reuse ;  /* 0x0000000418047223 */ /* 0x140fe20000000017 */
[C-C-:B------:R-:W-:Y:S01]  /*04f0*/  FFMA R5, R24.reuse, R20, R23.reuse ;  /* 0x0000001418057223 */ /* 0x140fe20000000017 */
[----:B------:R-:W-:Y:S01]  /*0500*/  FFMA R23, R24, R6, R23 ;  /* 0x0000000618177223 */ /* 0x000fe20000000017 */
[C---:B------:R-:W-:Y:S01]  /*0510*/  FMUL R7, R14.reuse, R7 ;  /* 0x000000070e077220 */ /* 0x040fe20000400000 */
[C---:B------:R-:W-:Y:S01]  /*0520*/  FMUL R8, R14.reuse, R9 ;  /* 0x000000090e087220 */ /* 0x040fe20000400000 */
[C---:B------:R-:W-:Y:S01]  /*0530*/  FMUL R6, R14.reuse, R15 ;  /* 0x0000000f0e067220 */ /* 0x040fe20000400000 */
[----:B------:R-:W-:Y:S01]  /*0540*/  FMUL R14, R14, R11 ;  /* 0x0000000b0e0e7220 */ /* 0x000fe20000400000 */
[C-C-:B------:R-:W-:Y:S01]  /*0550*/  FFMA R9, R12.reuse, R7, R13.reuse ;  /* 0x000000070c097223 */ /* 0x140fe2000000000d */
[C-C-:B------:R-:W-:Y:S01]  /*0560*/  FFMA R8, R12.reuse, R8, R13.reuse ;  /* 0x000000080c087223 */ /* 0x140fe2000000000d */
[C-C-:B------:R-:W-:Y:S01]  /*0570*/  FFMA R10, R12.reuse, R6, R13.reuse ;  /* 0x000000060c0a7223 */ /* 0x140fe2000000000d */
[----:B------:R-:W-:Y:S01]  /*0580*/  FFMA R14, R12, R14, R13 ;  /* 0x0000000e0c0e7223 */ /* 0x000fe2000000000d */
[----:B------:R-:W-:-:S02]  /*0590*/  FSETP.GEU.AND P6, PT, R23, RZ, PT ;  /* 0x000000ff1700720b */ /* 0x000fc40003fce000 */
[----:B------:R-:W-:Y:S02]  /*05a0*/  FSETP.GEU.AND P0, PT, R5, RZ, PT ;  /* 0x000000ff0500720b */ /* 0x000fe40003f0e000 */
[----:B------:R-:W-:Y:S02]  /*05b0*/  FSETP.GEU.AND P1, PT, R4, RZ, PT ;  /* 0x000000ff0400720b */ /* 0x000fe40003f2e000 */
[----:B------:R-:W-:Y:S02]  /*05c0*/  FSETP.GEU.AND P3, PT, R14, RZ, PT ;  /* 0x000000ff0e00720b */ /* 0x000fe40003f6e000 */
[----:B------:R-:W-:Y:S02]  /*05d0*/  SEL R7, R23, RZ, P6 ;  /* 0x000000ff17077207 */ /* 0x000fe40003000000 */
[----:B------:R-:W-:Y:S02]  /*05e0*/  FSETP.GEU.AND P2, PT, R0, RZ, PT ;  /* 0x000000ff0000720b */ /* 0x000fe40003f4e000 */
[----:B------:R-:W-:-:S02]  /*05f0*/  FSETP.GEU.AND P4, PT, R10, RZ, PT ;  /* 0x000000ff0a00720b */ /* 0x000fc40003f8e000 */
[----:B------:R-:W-:Y:S02]  /*0600*/  FSETP.GEU.AND P5, PT, R9, RZ, PT ;  /* 0x000000ff0900720b */ /* 0x000fe40003fae000 */
[----:B------:R-:W-:Y:S02]  /*0610*/  FSETP.GEU.AND P6, PT, R8, RZ, PT ;  /* 0x000000ff0800720b */ /* 0x000fe40003fce000 */
[----:B------:R-:W-:Y:S01]  /*0620*/  SEL R6, R5, RZ, P0 ;  /* 0x000000ff05067207 */ /* 0x000fe20000000000 */
[----:B0-----:R-:W-:Y:S01]  /*0630*/  IMAD.WIDE R2, R18, 0x4, R2 ;  /* 0x0000000412027825 */ /* 0x001fe200078e0202 */
[----:B------:R-:W-:Y:S02]  /*0640*/  SEL R5, R4, RZ, P1 ;  /* 0x000000ff04057207 */ /* 0x000fe40000800000 */
[----:B------:R-:W-:Y:S02]  /*0650*/  SEL R15, R14, RZ, P3 ;  /* 0x000000ff0e0f7207 */ /* 0x000fe40001800000 */
[----:B------:R-:W-:-:S02]  /*0660*/  SEL R4, R0, RZ, P2 ;  /* 0x000000ff00047207 */ /* 0x000fc40001000000 */
[----:B------:R-:W-:Y:S02]  /*0670*/  SEL R14, R10, RZ, P4 ;  /* 0x000000ff0a0e7207 */ /* 0x000fe40002000000 */
[----:B------:R-:W-:Y:S02]  /*0680*/  SEL R12, R9, RZ, P5 ;  /* 0x000000ff090c7207 */ /* 0x000fe40002800000 */
[----:B------:R-:W-:Y:S01]  /*0690*/  SEL R13, R8, RZ, P6 ;  /* 0x000000ff080d7207 */ /* 0x000fe20003000000 */
[----:B------:R-:W-:Y:S04]  /*06a0*/  STG.E.128 desc[UR4][R2.64], R4 ;  /* 0x0000000402007986 */ /* 0x000fe8000c101d04 */
[----:B------:R-:W-:Y:S01]  /*06b0*/  STG.E.128 desc[UR4][R2.64+0x800], R12 ;  /* 0x0008000c02007986 */ /* 0x000fe2000c101d04 */
[----:B------:R-:W-:Y:S05]  /*06c0*/  EXIT ;  /* 0x000000000000794d */ /* 0x000fea0003800000 */
.L_x_0:
[----:B------:R-:W-:-:S00]  /*06d0*/  BRA `(.L_x_0) ;  /* 0xfffffffc00fc7947 */ /* 0x000fc0000383ffff */
[----:B------:R-:W-:-:S00]  /*06e0*/  NOP ;  /* 0x0000000000007918 */ /* 0x000fc00000000000 */
        /* <DEDUP_REMOVED lines=9> */
.L_x_1:


//--------------------- .nv.global.init           --------------------------
	.section	.nv.global.init,"aw",@progbits
.nv.global.init:
	.type		_$_str,@object
	.size		_$_str,(_$_str_$_2 - _$_str)
_$_str:
        /*0000*/ 	.byte	0x5f, 0x5f, 0x43, 0x55, 0x44, 0x41, 0x5f, 0x46, 0x54, 0x5a, 0x00
	.type		_$_str_$_2,@object
	.size		_$_str_$_2,(.L_1 - _$_str_$_2)
_$_str_$_2:
        /*000b*/ 	.byte	0x5f, 0x5f, 0x43, 0x55, 0x44, 0x41, 0x5f, 0x50, 0x52, 0x45, 0x43, 0x5f, 0x53, 0x51, 0x52, 0x54
        /*001b*/ 	.byte	0x00
.L_1:


//--------------------- .nv.constant0.triton_poi_fused__native_batch_norm_legit_no_training_relu_2 --------------------------
	.section	.nv.constant0.triton_poi_fused__native_batch_norm_legit_no_training_relu_2,"a",@progbits
	.sectionflags	@""
	.align	4
.nv.constant0.triton_poi_fused__native_batch_norm_legit_no_training_relu_2:
	.zero		580
